	.headerflags	@"EF_CUDA_TEXMODE_UNIFIED EF_CUDA_64BIT_ADDRESS EF_CUDA_ACCELERATORS EF_CUDA_SM90 EF_CUDA_VIRTUAL_SM(EF_CUDA_SM90)"
	.elftype	@"ET_EXEC"


//--------------------- .nv.info                  --------------------------
	.section	.nv.info,"",@"SHT_CUDA_INFO"
	.align	4


	//----- nvinfo : EIATTR_REGCOUNT
	.align		4
        /*0000*/ 	.byte	0x04, 0x2f
        /*0002*/ 	.short	(.L_1 - .L_0)
	.align		4
.L_0:
        /*0004*/ 	.word	index@(triton_poi_fused__softmax_2)
        /*0008*/ 	.word	0x0000000e


	//----- nvinfo : EIATTR_MIN_STACK_SIZE
	.align		4
.L_1:
        /*000c*/ 	.byte	0x04, 0x12
        /*000e*/ 	.short	(.L_3 - .L_2)
	.align		4
.L_2:
        /*0010*/ 	.word	index@(triton_poi_fused__softmax_2)
        /*0014*/ 	.word	0x00000000


	//----- nvinfo : EIATTR_FRAME_SIZE
	.align		4
.L_3:
        /*0018*/ 	.byte	0x04, 0x11
        /*001a*/ 	.short	(.L_5 - .L_4)
	.align		4
.L_4:
        /*001c*/ 	.word	index@(triton_poi_fused__softmax_2)
        /*0020*/ 	.word	0x00000000


	//----- nvinfo : EIATTR_MIN_STACK_SIZE
	.align		4
.L_5:
        /*0024*/ 	.byte	0x04, 0x12
        /*0026*/ 	.short	(.L_7 - .L_6)
	.align		4
.L_6:
        /*0028*/ 	.word	index@(triton_poi_fused__softmax_2)
        /*002c*/ 	.word	0x00000000
.L_7:


//--------------------- .nv.info.triton_poi_fused__softmax_2 --------------------------
	.section	.nv.info.triton_poi_fused__softmax_2,"",@"SHT_CUDA_INFO"
	.sectionflags	@""
	.align	4


	//----- nvinfo : EIATTR_CUDA_API_VERSION
	.align		4
        /*0000*/ 	.byte	0x04, 0x37
        /*0002*/ 	.short	(.L_9 - .L_8)
.L_8:
        /*0004*/ 	.word	0x0000007c


	//----- nvinfo : EIATTR_KPARAM_INFO
	.align		4
.L_9:
        /*0008*/ 	.byte	0x04, 0x17
        /*000a*/ 	.short	(.L_11 - .L_10)
.L_10:
        /*000c*/ 	.word	0x00000000
        /*0010*/ 	.short	0x0002
        /*0012*/ 	.short	0x0010
        /*0014*/ 	.byte	0x00, 0xf0, 0x11, 0x00


	//----- nvinfo : EIATTR_KPARAM_INFO
	.align		4
.L_11:
        /*0018*/ 	.byte	0x04, 0x17
        /*001a*/ 	.short	(.L_13 - .L_12)
.L_12:
        /*001c*/ 	.word	0x00000000
        /*0020*/ 	.short	0x0001
        /*0022*/ 	.short	0x0008
        /*0024*/ 	.byte	0x00, 0xf4, 0x21, 0x00


	//----- nvinfo : EIATTR_KPARAM_INFO
	.align		4
.L_13:
        /*0028*/ 	.byte	0x04, 0x17
        /*002a*/ 	.short	(.L_15 - .L_14)
.L_14:
        /*002c*/ 	.word	0x00000000
        /*0030*/ 	.short	0x0000
        /*0032*/ 	.short	0x0000
        /*0034*/ 	.byte	0x00, 0xf4, 0x21, 0x00


	//----- nvinfo : EIATTR_SPARSE_MMA_MASK
	.align		4
.L_15:
        /*0038*/ 	.byte	0x03, 0x50
        /*003a*/ 	.short	0x0000


	//----- nvinfo : EIATTR_MAXREG_COUNT
	.align		4
        /*003c*/ 	.byte	0x03, 0x1b
        /*003e*/ 	.short	0x00ff


	//----- nvinfo : EIATTR_EXIT_INSTR_OFFSETS
	.align		4
        /*0040*/ 	.byte	0x04, 0x1c
        /*0042*/ 	.short	(.L_17 - .L_16)


	//   ....[0]....
.L_16:
        /*0044*/ 	.word	0x00000290


	//   ....[1]....
        /*0048*/ 	.word	0x000002b0


	//----- nvinfo : EIATTR_REQNTID
	.align		4
.L_17:
        /*004c*/ 	.byte	0x04, 0x10
        /*004e*/ 	.short	(.L_19 - .L_18)
.L_18:
        /*0050*/ 	.word	0x00000080
        /*0054*/ 	.word	0x00000001
        /*0058*/ 	.word	0x00000001


	//----- nvinfo : EIATTR_CBANK_PARAM_SIZE
	.align		4
.L_19:
        /*005c*/ 	.byte	0x03, 0x19
        /*005e*/ 	.short	0x0014


	//----- nvinfo : EIATTR_PARAM_CBANK
	.align		4
        /*0060*/ 	.byte	0x04, 0x0a
        /*0062*/ 	.short	(.L_21 - .L_20)
	.align		4
.L_20:
        /*0064*/ 	.word	index@(.nv.constant0.triton_poi_fused__softmax_2)
        /*0068*/ 	.short	0x0210
        /*006a*/ 	.short	0x0014


	//----- nvinfo : EIATTR_SW_WAR
	.align		4
.L_21:
        /*006c*/ 	.byte	0x04, 0x36
        /*006e*/ 	.short	(.L_23 - .L_22)
.L_22:
        /*0070*/ 	.word	0x00000008
.L_23:


//--------------------- .nv.callgraph             --------------------------
	.section	.nv.callgraph,"",@"SHT_CUDA_CALLGRAPH"
	.align	4
	.sectionentsize	8
	.align		4
        /*0000*/ 	.word	0x00000000
	.align		4
        /*0004*/ 	.word	0xffffffff
	.align		4
        /*0008*/ 	.word	0x00000000
	.align		4
        /*000c*/ 	.word	0xfffffffe
	.align		4
        /*0010*/ 	.word	0x00000000
	.align		4
        /*0014*/ 	.word	0xfffffffd
	.align		4
        /*0018*/ 	.word	0x00000000
	.align		4
        /*001c*/ 	.word	0xfffffffc


//--------------------- .text.triton_poi_fused__softmax_2 --------------------------
	.section	.text.triton_poi_fused__softmax_2,"ax",@progbits
	.align	128
        .global         triton_poi_fused__softmax_2
        .type           triton_poi_fused__softmax_2,@function
        .size           triton_poi_fused__softmax_2,(.L_x_1 - triton_poi_fused__softmax_2)
        .other          triton_poi_fused__softmax_2,@"STO_CUDA_ENTRY STV_DEFAULT"
triton_poi_fused__softmax_2:
.text.triton_poi_fused__softmax_2:
[----:B------:R-:W0:Y:S02]  /*0000*/  LDC R1, c[0x0][0x28] ;  /* 0x00000a00ff017b82 */ /* 0x000e240000000800 */
[----:B------:R-:W1:Y:S01]  /*0010*/  S2R R0, SR_TID.X ;  /* 0x0000000000007919 */ /* 0x000e620000002100 */
[----:B------:R-:W2:Y:S01]  /*0020*/  LDC.64 R2, c[0x0][0x210] ;  /* 0x00008400ff027b82 */ /* 0x000ea20000000a00 */
[----:B------:R-:W-:Y:S01]  /*0030*/  IMAD.MOV.U32 R11, RZ, RZ, RZ ;  /* 0x000000ffff0b7224 */ /* 0x000fe200078e00ff */
[----:B------:R-:W-:Y:S01]  /*0040*/  ULDC.64 UR4, c[0x0][0x208] ;  /* 0x0000820000047ab9 */ /* 0x000fe20000000a00 */
[----:B------:R-:W3:Y:S01]  /*0050*/  S2R R7, SR_CTAID.X ;  /* 0x0000000000077919 */ /* 0x000ee20000002500 */
[----:B------:R-:W-:Y:S01]  /*0060*/  IMAD.MOV.U32 R6, RZ, RZ, RZ ;  /* 0x000000ffff067224 */ /* 0x000fe200078e00ff */
[----:B-1----:R-:W-:Y:S02]  /*0070*/  LOP3.LUT R0, R0, 0x7f, RZ, 0xc0, !PT ;  /* 0x0000007f00007812 */ /* 0x002fe400078ec0ff */
[----:B---3--:R-:W-:-:S03]  /*0080*/  SHF.R.S32.HI R4, RZ, 0x18, R7 ;  /* 0x00000018ff047819 */ /* 0x008fc60000011407 */
[----:B------:R-:W-:Y:S01]  /*0090*/  IMAD R7, R7, 0x80, R0 ;  /* 0x0000008007077824 */ /* 0x000fe200078e0200 */
[----:B------:R-:W-:-:S04]  /*00a0*/  SGXT R0, R4, 0x1 ;  /* 0x000000010400781a */ /* 0x000fc80000000200 */
[----:B------:R-:W-:Y:S02]  /*00b0*/  ISETP.GE.AND P0, PT, R7, 0x100, PT ;  /* 0x000001000700780c */ /* 0x000fe40003f06270 */
[----:B------:R-:W-:-:S04]  /*00c0*/  LEA.HI R0, R0, R7, RZ, 0x2 ;  /* 0x0000000700007211 */ /* 0x000fc800078f10ff */
[----:B------:R-:W-:-:S05]  /*00d0*/  LOP3.LUT R5, R0, 0xfffffffc, RZ, 0xc0, !PT ;  /* 0xfffffffc00057812 */ /* 0x000fca00078ec0ff */
[----:B--2---:R-:W-:-:S05]  /*00e0*/  IMAD.WIDE R4, R5, 0x4, R2 ;  /* 0x0000000405047825 */ /* 0x004fca00078e0202 */
[----:B------:R-:W2:Y:S01]  /*00f0*/  @!P0 LDG.E.EL R11, desc[UR4][R4.64] ;  /* 0x00000004040b8981 */ /* 0x000ea2000c2e1900 */
[----:B------:R-:W-:-:S03]  /*0100*/  CS2R R8, SRZ ;  /* 0x0000000000087805 */ /* 0x000fc6000001ff00 */
[----:B------:R-:W3:Y:S04]  /*0110*/  @!P0 LDG.E.EL R6, desc[UR4][R4.64+0x4] ;  /* 0x0000040404068981 */ /* 0x000ee8000c2e1900 */
[----:B------:R-:W4:Y:S04]  /*0120*/  @!P0 LDG.E.EL R8, desc[UR4][R4.64+0x8] ;  /* 0x0000080404088981 */ /* 0x000f28000c2e1900 */
[----:B------:R-:W5:Y:S01]  /*0130*/  @!P0 LDG.E.EL R9, desc[UR4][R4.64+0xc] ;  /* 0x00000c0404098981 */ /* 0x000f62000c2e1900 */
[----:B------:R-:W-:Y:S02]  /*0140*/  IMAD.MOV.U32 R0, RZ, RZ, RZ ;  /* 0x000000ffff007224 */ /* 0x000fe400078e00ff */
[----:B------:R-:W-:-:S05]  /*0150*/  IMAD.WIDE R2, R7, 0x4, R2 ;  /* 0x0000000407027825 */ /* 0x000fca00078e0202 */
[----:B------:R1:W5:Y:S02]  /*0160*/  @!P0 LDG.E R0, desc[UR4][R2.64] ;  /* 0x0000000402008981 */ /* 0x000364000c1e1900 */
[----:B-1----:R-:W1:Y:S02]  /*0170*/  LDC.64 R2, c[0x0][0x218] ;  /* 0x00008600ff027b82 */ /* 0x002e640000000a00 */
[----:B-1----:R-:W-:Y:S01]  /*0180*/  IMAD.WIDE R2, R7, 0x4, R2 ;  /* 0x0000000407027825 */ /* 0x002fe200078e0202 */
[C---:B--2---:R-:W-:Y:S02]  /*0190*/  FSETP.NAN.AND P2, PT, R11.reuse, R11, PT ;  /* 0x0000000b0b00720b */ /* 0x044fe40003f48000 */
[----:B---3--:R-:W-:-:S11]  /*01a0*/  FSETP.GT.AND P1, PT, R11, R6, PT ;  /* 0x000000060b00720b */ /* 0x008fd60003f24000 */
[----:B------:R-:W-:-:S04]  /*01b0*/  @!P2 FSEL R11, R11, R6, P1 ;  /* 0x000000060b0ba208 */ /* 0x000fc80000800000 */
[C---:B----4-:R-:W-:Y:S02]  /*01c0*/  FSETP.GT.AND P1, PT, R11.reuse, R8, PT ;  /* 0x000000080b00720b */ /* 0x050fe40003f24000 */
[----:B------:R-:W-:-:S11]  /*01d0*/  FSETP.NAN.AND P2, PT, R11, R11, PT ;  /* 0x0000000b0b00720b */ /* 0x000fd60003f48000 */
[----:B------:R-:W-:-:S04]  /*01e0*/  @!P1 FSEL R11, R11, R8, P2 ;  /* 0x000000080b0b9208 */ /* 0x000fc80001000000 */
[C---:B-----5:R-:W-:Y:S02]  /*01f0*/  FSETP.GT.AND P1, PT, R11.reuse, R9, PT ;  /* 0x000000090b00720b */ /* 0x060fe40003f24000 */
[----:B------:R-:W-:-:S11]  /*0200*/  FSETP.NAN.AND P2, PT, R11, R11, PT ;  /* 0x0000000b0b00720b */ /* 0x000fd60003f48000 */
[----:B------:R-:W-:-:S05]  /*0210*/  @!P1 FSEL R11, R11, R9, P2 ;  /* 0x000000090b0b9208 */ /* 0x000fca0001000000 */
[----:B------:R-:W-:-:S04]  /*0220*/  FADD R0, -R11, R0 ;  /* 0x000000000b007221 */ /* 0x000fc80000000100 */
[----:B------:R-:W-:-:S04]  /*0230*/  FMUL R0, R0, 0.5 ;  /* 0x3f00000000007820 */ /* 0x000fc80000400000 */
[----:B------:R-:W-:-:S05]  /*0240*/  FMUL R0, R0, 1.4426950216293334961 ;  /* 0x3fb8aa3b00007820 */ /* 0x000fca0000400000 */
[----:B------:R-:W-:-:S13]  /*0250*/  FSETP.GEU.AND P1, PT, R0, -126, PT ;  /* 0xc2fc00000000780b */ /* 0x000fda0003f2e000 */
[----:B------:R-:W-:-:S04]  /*0260*/  @!P1 FMUL R0, R0, 0.5 ;  /* 0x3f00000000009820 */ /* 0x000fc80000400000 */
[----:B------:R-:W1:Y:S02]  /*0270*/  MUFU.EX2 R5, R0 ;  /* 0x0000000000057308 */ /* 0x000e640000000800 */
[----:B-1----:R-:W-:Y:S01]  /*0280*/  @!P1 FMUL R5, R5, R5 ;  /* 0x0000000505059220 */ /* 0x002fe20000400000 */
[----:B------:R-:W-:Y:S06]  /*0290*/  @P0 EXIT ;  /* 0x000000000000094d */ /* 0x000fec0003800000 */
[----:B------:R-:W-:Y:S01]  /*02a0*/  STG.E desc[UR4][R2.64], R5 ;  /* 0x0000000502007986 */ /* 0x000fe2000c101904 */
[----:B------:R-:W-:Y:S05]  /*02b0*/  EXIT ;  /* 0x000000000000794d */ /* 0x000fea0003800000 */
.L_x_0:
[----:B------:R-:W-:-:S00]  /*02c0*/  BRA `(.L_x_0) ;  /* 0xfffffffc00fc7947 */ /* 0x000fc0000383ffff */
[----:B------:R-:W-:-:S00]  /*02d0*/  NOP ;  /* 0x0000000000007918 */ /* 0x000fc00000000000 */
        /* <DEDUP_REMOVED lines=10> */
.L_x_1:


//--------------------- .nv.constant0.triton_poi_fused__softmax_2 --------------------------
	.section	.nv.constant0.triton_poi_fused__softmax_2,"a",@progbits
	.sectionflags	@""
	.align	4
.nv.constant0.triton_poi_fused__softmax_2:
	.zero		548
